	.headerflags	@"EF_CUDA_TEXMODE_UNIFIED EF_CUDA_64BIT_ADDRESS EF_CUDA_ACCELERATORS EF_CUDA_SM90 EF_CUDA_VIRTUAL_SM(EF_CUDA_SM90)"
	.elftype	@"ET_EXEC"


//--------------------- .nv.info                  --------------------------
	.section	.nv.info,"",@"SHT_CUDA_INFO"
	.align	4


	//----- nvinfo : EIATTR_REGCOUNT
	.align		4
        /*0000*/ 	.byte	0x04, 0x2f
        /*0002*/ 	.short	(.L_1 - .L_0)
	.align		4
.L_0:
        /*0004*/ 	.word	index@(triton_poi_fused_add_convolution_8)
        /*0008*/ 	.word	0x00000014


	//----- nvinfo : EIATTR_MIN_STACK_SIZE
	.align		4
.L_1:
        /*000c*/ 	.byte	0x04, 0x12
        /*000e*/ 	.short	(.L_3 - .L_2)
	.align		4
.L_2:
        /*0010*/ 	.word	index@(triton_poi_fused_add_convolution_8)
        /*0014*/ 	.word	0x00000000


	//----- nvinfo : EIATTR_FRAME_SIZE
	.align		4
.L_3:
        /*0018*/ 	.byte	0x04, 0x11
        /*001a*/ 	.short	(.L_5 - .L_4)
	.align		4
.L_4:
        /*001c*/ 	.word	index@(triton_poi_fused_add_convolution_8)
        /*0020*/ 	.word	0x00000000


	//----- nvinfo : EIATTR_MIN_STACK_SIZE
	.align		4
.L_5:
        /*0024*/ 	.byte	0x04, 0x12
        /*0026*/ 	.short	(.L_7 - .L_6)
	.align		4
.L_6:
        /*0028*/ 	.word	index@(triton_poi_fused_add_convolution_8)
        /*002c*/ 	.word	0x00000000
.L_7:


//--------------------- .nv.info.triton_poi_fused_add_convolution_8 --------------------------
	.section	.nv.info.triton_poi_fused_add_convolution_8,"",@"SHT_CUDA_INFO"
	.sectionflags	@""
	.align	4


	//----- nvinfo : EIATTR_CUDA_API_VERSION
	.align		4
        /*0000*/ 	.byte	0x04, 0x37
        /*0002*/ 	.short	(.L_9 - .L_8)
.L_8:
        /*0004*/ 	.word	0x0000007c


	//----- nvinfo : EIATTR_KPARAM_INFO
	.align		4
.L_9:
        /*0008*/ 	.byte	0x04, 0x17
        /*000a*/ 	.short	(.L_11 - .L_10)
.L_10:
        /*000c*/ 	.word	0x00000000
        /*0010*/ 	.short	0x0004
        /*0012*/ 	.short	0x0020
        /*0014*/ 	.byte	0x00, 0xf0, 0x11, 0x00


	//----- nvinfo : EIATTR_KPARAM_INFO
	.align		4
.L_11:
        /*0018*/ 	.byte	0x04, 0x17
        /*001a*/ 	.short	(.L_13 - .L_12)
.L_12:
        /*001c*/ 	.word	0x00000000
        /*0020*/ 	.short	0x0003
        /*0022*/ 	.short	0x0018
        /*0024*/ 	.byte	0x00, 0xf4, 0x21, 0x00


	//----- nvinfo : EIATTR_KPARAM_INFO
	.align		4
.L_13:
        /*0028*/ 	.byte	0x04, 0x17
        /*002a*/ 	.short	(.L_15 - .L_14)
.L_14:
        /*002c*/ 	.word	0x00000000
        /*0030*/ 	.short	0x0002
        /*0032*/ 	.short	0x0010
        /*0034*/ 	.byte	0x00, 0xf4, 0x21, 0x00


	//----- nvinfo : EIATTR_KPARAM_INFO
	.align		4
.L_15:
        /*0038*/ 	.byte	0x04, 0x17
        /*003a*/ 	.short	(.L_17 - .L_16)
.L_16:
        /*003c*/ 	.word	0x00000000
        /*0040*/ 	.short	0x0001
        /*0042*/ 	.short	0x0008
        /*0044*/ 	.byte	0x00, 0xf4, 0x21, 0x00


	//----- nvinfo : EIATTR_KPARAM_INFO
	.align		4
.L_17:
        /*0048*/ 	.byte	0x04, 0x17
        /*004a*/ 	.short	(.L_19 - .L_18)
.L_18:
        /*004c*/ 	.word	0x00000000
        /*0050*/ 	.short	0x0000
        /*0052*/ 	.short	0x0000
        /*0054*/ 	.byte	0x00, 0xf4, 0x21, 0x00


	//----- nvinfo : EIATTR_SPARSE_MMA_MASK
	.align		4
.L_19:
        /*0058*/ 	.byte	0x03, 0x50
        /*005a*/ 	.short	0x0000


	//----- nvinfo : EIATTR_MAXREG_COUNT
	.align		4
        /*005c*/ 	.byte	0x03, 0x1b
        /*005e*/ 	.short	0x00ff


	//----- nvinfo : EIATTR_EXIT_INSTR_OFFSETS
	.align		4
        /*0060*/ 	.byte	0x04, 0x1c
        /*0062*/ 	.short	(.L_21 - .L_20)


	//   ....[0]....
.L_20:
        /*0064*/ 	.word	0x00000270


	//   ....[1]....
        /*0068*/ 	.word	0x00000290


	//----- nvinfo : EIATTR_REQNTID
	.align		4
.L_21:
        /*006c*/ 	.byte	0x04, 0x10
        /*006e*/ 	.short	(.L_23 - .L_22)
.L_22:
        /*0070*/ 	.word	0x00000080
        /*0074*/ 	.word	0x00000001
        /*0078*/ 	.word	0x00000001


	//----- nvinfo : EIATTR_CBANK_PARAM_SIZE
	.align		4
.L_23:
        /*007c*/ 	.byte	0x03, 0x19
        /*007e*/ 	.short	0x0024


	//----- nvinfo : EIATTR_PARAM_CBANK
	.align		4
        /*0080*/ 	.byte	0x04, 0x0a
        /*0082*/ 	.short	(.L_25 - .L_24)
	.align		4
.L_24:
        /*0084*/ 	.word	index@(.nv.constant0.triton_poi_fused_add_convolution_8)
        /*0088*/ 	.short	0x0210
        /*008a*/ 	.short	0x0024


	//----- nvinfo : EIATTR_SW_WAR
	.align		4
.L_25:
        /*008c*/ 	.byte	0x04, 0x36
        /*008e*/ 	.short	(.L_27 - .L_26)
.L_26:
        /*0090*/ 	.word	0x00000008
.L_27:


//--------------------- .nv.callgraph             --------------------------
	.section	.nv.callgraph,"",@"SHT_CUDA_CALLGRAPH"
	.align	4
	.sectionentsize	8
	.align		4
        /*0000*/ 	.word	0x00000000
	.align		4
        /*0004*/ 	.word	0xffffffff
	.align		4
        /*0008*/ 	.word	0x00000000
	.align		4
        /*000c*/ 	.word	0xfffffffe
	.align		4
        /*0010*/ 	.word	0x00000000
	.align		4
        /*0014*/ 	.word	0xfffffffd
	.align		4
        /*0018*/ 	.word	0x00000000
	.align		4
        /*001c*/ 	.word	0xfffffffc


//--------------------- .text.triton_poi_fused_add_convolution_8 --------------------------
	.section	.text.triton_poi_fused_add_convolution_8,"ax",@progbits
	.align	128
        .global         triton_poi_fused_add_convolution_8
        .type           triton_poi_fused_add_convolution_8,@function
        .size           triton_poi_fused_add_convolution_8,(.L_x_1 - triton_poi_fused_add_convolution_8)
        .other          triton_poi_fused_add_convolution_8,@"STO_CUDA_ENTRY STV_DEFAULT"
triton_poi_fused_add_convolution_8:
.text.triton_poi_fused_add_convolution_8:
[----:B------:R-:W0:Y:S02]  /*0000*/  LDC R1, c[0x0][0x28] ;  /* 0x00000a00ff017b82 */ /* 0x000e240000000800 */
[----:B------:R-:W1:Y:S01]  /*0010*/  S2R R0, SR_TID.X ;  /* 0x0000000000007919 */ /* 0x000e620000002100 */
[----:B------:R-:W2:Y:S01]  /*0020*/  LDC.64 R8, c[0x0][0x228] ;  /* 0x00008a00ff087b82 */ /* 0x000ea20000000a00 */
[----:B------:R-:W-:Y:S01]  /*0030*/  HFMA2.MMA R17, -RZ, RZ, 0, 0 ;  /* 0x00000000ff117435 */ /* 0x000fe200000001ff */
[----:B------:R-:W-:Y:S01]  /*0040*/  CS2R R14, SRZ ;  /* 0x00000000000e7805 */ /* 0x000fe2000001ff00 */
[----:B------:R-:W3:Y:S01]  /*0050*/  S2R R11, SR_CTAID.X ;  /* 0x00000000000b7919 */ /* 0x000ee20000002500 */
[----:B------:R-:W-:-:S04]  /*0060*/  ULDC.64 UR4, c[0x0][0x208] ;  /* 0x0000820000047ab9 */ /* 0x000fc80000000a00 */
[----:B------:R-:W4:Y:S08]  /*0070*/  LDC.64 R2, c[0x0][0x218] ;  /* 0x00008600ff027b82 */ /* 0x000f300000000a00 */
[----:B------:R-:W5:Y:S01]  /*0080*/  LDC.64 R4, c[0x0][0x220] ;  /* 0x00008800ff047b82 */ /* 0x000f620000000a00 */
[----:B-1----:R-:W-:Y:S01]  /*0090*/  IMAD.SHL.U32 R0, R0, 0x2, RZ ;  /* 0x0000000200007824 */ /* 0x002fe200078e00ff */
[----:B---3--:R-:W-:-:S04]  /*00a0*/  SHF.R.S32.HI R6, RZ, 0x17, R11 ;  /* 0x00000017ff067819 */ /* 0x008fc8000001140b */
[----:B------:R-:W-:Y:S02]  /*00b0*/  LOP3.LUT R0, R0, 0xfe, RZ, 0xc0, !PT ;  /* 0x000000fe00007812 */ /* 0x000fe400078ec0ff */
[----:B------:R-:W-:Y:S02]  /*00c0*/  SGXT R6, R6, 0x1 ;  /* 0x000000010606781a */ /* 0x000fe40000000200 */
[----:B------:R-:W-:-:S04]  /*00d0*/  LEA R11, R11, R0, 0x8 ;  /* 0x000000000b0b7211 */ /* 0x000fc800078e40ff */
[----:B------:R-:W-:Y:S01]  /*00e0*/  LEA.HI R0, R6, R11, RZ, 0x4 ;  /* 0x0000000b06007211 */ /* 0x000fe200078f20ff */
[C---:B----4-:R-:W-:Y:S01]  /*00f0*/  IMAD.WIDE R2, R11.reuse, 0x4, R2 ;  /* 0x000000040b027825 */ /* 0x050fe200078e0202 */
[----:B------:R-:W1:Y:S01]  /*0100*/  LDC.64 R6, c[0x0][0x210] ;  /* 0x00008400ff067b82 */ /* 0x000e620000000a00 */
[C---:B------:R-:W-:Y:S02]  /*0110*/  ISETP.GE.AND P0, PT, R11.reuse, 0x100, PT ;  /* 0x000001000b00780c */ /* 0x040fe40003f06270 */
[----:B------:R-:W-:Y:S01]  /*0120*/  SHF.R.S32.HI R0, RZ, 0x4, R0 ;  /* 0x00000004ff007819 */ /* 0x000fe20000011400 */
[----:B-----5:R-:W-:-:S03]  /*0130*/  IMAD.WIDE R4, R11, 0x4, R4 ;  /* 0x000000040b047825 */ /* 0x020fc600078e0204 */
[----:B------:R-:W-:-:S04]  /*0140*/  LEA.HI R10, R0, R0, RZ, 0x2 ;  /* 0x00000000000a7211 */ /* 0x000fc800078f10ff */
[----:B------:R-:W-:-:S05]  /*0150*/  LOP3.LUT R13, R10, 0xfffffffc, RZ, 0xc0, !PT ;  /* 0xfffffffc0a0d7812 */ /* 0x000fca00078ec0ff */
[----:B------:R-:W-:Y:S02]  /*0160*/  IMAD.IADD R13, R0, 0x1, -R13 ;  /* 0x00000001000d7824 */ /* 0x000fe400078e0a0d */
[----:B------:R-:W-:Y:S02]  /*0170*/  IMAD.MOV.U32 R0, RZ, RZ, RZ ;  /* 0x000000ffff007224 */ /* 0x000fe400078e00ff */
[----:B--2---:R-:W-:Y:S01]  /*0180*/  IMAD.WIDE R8, R13, 0x4, R8 ;  /* 0x000000040d087825 */ /* 0x004fe200078e0208 */
[----:B------:R-:W-:-:S03]  /*0190*/  CS2R R12, SRZ ;  /* 0x00000000000c7805 */ /* 0x000fc6000001ff00 */
[----:B-1----:R-:W-:Y:S01]  /*01a0*/  IMAD.WIDE R6, R11, 0x4, R6 ;  /* 0x000000040b067825 */ /* 0x002fe200078e0206 */
[----:B------:R-:W-:Y:S01]  /*01b0*/  CS2R R10, SRZ ;  /* 0x00000000000a7805 */ /* 0x000fe2000001ff00 */
[----:B------:R-:W2:Y:S04]  /*01c0*/  @!P0 LDG.E.EL R17, desc[UR4][R8.64] ;  /* 0x0000000408118981 */ /* 0x000ea8000c2e1900 */
[----:B------:R-:W3:Y:S04]  /*01d0*/  @!P0 LDG.E.64 R12, desc[UR4][R4.64] ;  /* 0x00000004040c8981 */ /* 0x000ee8000c1e1b00 */
[----:B------:R-:W3:Y:S04]  /*01e0*/  @!P0 LDG.E.64 R10, desc[UR4][R2.64] ;  /* 0x00000004020a8981 */ /* 0x000ee8000c1e1b00 */
[----:B------:R-:W2:Y:S04]  /*01f0*/  @!P0 LDG.E.64 R14, desc[UR4][R6.64] ;  /* 0x00000004060e8981 */ /* 0x000ea8000c1e1b00 */
[----:B------:R-:W4:Y:S01]  /*0200*/  @!P0 LDG.E.EL R0, desc[UR4][R8.64] ;  /* 0x0000000408008981 */ /* 0x000f22000c2e1900 */
[----:B---3--:R-:W-:Y:S01]  /*0210*/  FADD R10, R12, R10 ;  /* 0x0000000a0c0a7221 */ /* 0x008fe20000000000 */
[----:B------:R-:W-:Y:S01]  /*0220*/  FADD R11, R13, R11 ;  /* 0x0000000b0d0b7221 */ /* 0x000fe20000000000 */
[----:B--2---:R-:W-:Y:S01]  /*0230*/  FADD R17, R17, R14 ;  /* 0x0000000e11117221 */ /* 0x004fe20000000000 */
[----:B----4-:R-:W-:-:S03]  /*0240*/  FADD R0, R0, R15 ;  /* 0x0000000f00007221 */ /* 0x010fc60000000000 */
[----:B------:R-:W-:Y:S01]  /*0250*/  FADD R10, R10, R17 ;  /* 0x000000110a0a7221 */ /* 0x000fe20000000000 */
[----:B------:R-:W-:Y:S01]  /*0260*/  FADD R11, R11, R0 ;  /* 0x000000000b0b7221 */ /* 0x000fe20000000000 */
[----:B------:R-:W-:Y:S06]  /*0270*/  @P0 EXIT ;  /* 0x000000000000094d */ /* 0x000fec0003800000 */
[----:B------:R-:W-:Y:S01]  /*0280*/  STG.E.64 desc[UR4][R6.64], R10 ;  /* 0x0000000a06007986 */ /* 0x000fe2000c101b04 */
[----:B------:R-:W-:Y:S05]  /*0290*/  EXIT ;  /* 0x000000000000794d */ /* 0x000fea0003800000 */
.L_x_0:
[----:B------:R-:W-:-:S00]  /*02a0*/  BRA `(.L_x_0) ;  /* 0xfffffffc00fc7947 */ /* 0x000fc0000383ffff */
[----:B------:R-:W-:-:S00]  /*02b0*/  NOP ;  /* 0x0000000000007918 */ /* 0x000fc00000000000 */
        /* <DEDUP_REMOVED lines=12> */
.L_x_1:


//--------------------- .nv.constant0.triton_poi_fused_add_convolution_8 --------------------------
	.section	.nv.constant0.triton_poi_fused_add_convolution_8,"a",@progbits
	.sectionflags	@""
	.align	4
.nv.constant0.triton_poi_fused_add_convolution_8:
	.zero		564
